	.headerflags	@"EF_CUDA_TEXMODE_UNIFIED EF_CUDA_64BIT_ADDRESS EF_CUDA_ACCELERATORS EF_CUDA_SM90 EF_CUDA_VIRTUAL_SM(EF_CUDA_SM90)"
	.elftype	@"ET_EXEC"


//--------------------- .nv.info                  --------------------------
	.section	.nv.info,"",@"SHT_CUDA_INFO"
	.align	4


	//----- nvinfo : EIATTR_REGCOUNT
	.align		4
        /*0000*/ 	.byte	0x04, 0x2f
        /*0002*/ 	.short	(.L_3 - .L_2)
	.align		4
.L_2:
        /*0004*/ 	.word	index@(triton_poi_fused__native_batch_norm_legit_no_training_rrelu_with_noise_functional_17)
        /*0008*/ 	.word	0x00000010


	//----- nvinfo : EIATTR_MIN_STACK_SIZE
	.align		4
.L_3:
        /*000c*/ 	.byte	0x04, 0x12
        /*000e*/ 	.short	(.L_5 - .L_4)
	.align		4
.L_4:
        /*0010*/ 	.word	index@(triton_poi_fused__native_batch_norm_legit_no_training_rrelu_with_noise_functional_17)
        /*0014*/ 	.word	0x00000000


	//----- nvinfo : EIATTR_FRAME_SIZE
	.align		4
.L_5:
        /*0018*/ 	.byte	0x04, 0x11
        /*001a*/ 	.short	(.L_7 - .L_6)
	.align		4
.L_6:
        /*001c*/ 	.word	index@(triton_poi_fused__native_batch_norm_legit_no_training_rrelu_with_noise_functional_17)
        /*0020*/ 	.word	0x00000000


	//----- nvinfo : EIATTR_MIN_STACK_SIZE
	.align		4
.L_7:
        /*0024*/ 	.byte	0x04, 0x12
        /*0026*/ 	.short	(.L_9 - .L_8)
	.align		4
.L_8:
        /*0028*/ 	.word	index@(triton_poi_fused__native_batch_norm_legit_no_training_rrelu_with_noise_functional_17)
        /*002c*/ 	.word	0x00000000
.L_9:


//--------------------- .nv.info.triton_poi_fused__native_batch_norm_legit_no_training_rrelu_with_noise_functional_17 --------------------------
	.section	.nv.info.triton_poi_fused__native_batch_norm_legit_no_training_rrelu_with_noise_functional_17,"",@"SHT_CUDA_INFO"
	.sectionflags	@""
	.align	4


	//----- nvinfo : EIATTR_CUDA_API_VERSION
	.align		4
        /*0000*/ 	.byte	0x04, 0x37
        /*0002*/ 	.short	(.L_11 - .L_10)
.L_10:
        /*0004*/ 	.word	0x0000007c


	//----- nvinfo : EIATTR_KPARAM_INFO
	.align		4
.L_11:
        /*0008*/ 	.byte	0x04, 0x17
        /*000a*/ 	.short	(.L_13 - .L_12)
.L_12:
        /*000c*/ 	.word	0x00000000
        /*0010*/ 	.short	0x0006
        /*0012*/ 	.short	0x0030
        /*0014*/ 	.byte	0x00, 0xf0, 0x11, 0x00


	//----- nvinfo : EIATTR_KPARAM_INFO
	.align		4
.L_13:
        /*0018*/ 	.byte	0x04, 0x17
        /*001a*/ 	.short	(.L_15 - .L_14)
.L_14:
        /*001c*/ 	.word	0x00000000
        /*0020*/ 	.short	0x0005
        /*0022*/ 	.short	0x0028
        /*0024*/ 	.byte	0x00, 0xf4, 0x21, 0x00


	//----- nvinfo : EIATTR_KPARAM_INFO
	.align		4
.L_15:
        /*0028*/ 	.byte	0x04, 0x17
        /*002a*/ 	.short	(.L_17 - .L_16)
.L_16:
        /*002c*/ 	.word	0x00000000
        /*0030*/ 	.short	0x0004
        /*0032*/ 	.short	0x0020
        /*0034*/ 	.byte	0x00, 0xf4, 0x21, 0x00


	//----- nvinfo : EIATTR_KPARAM_INFO
	.align		4
.L_17:
        /*0038*/ 	.byte	0x04, 0x17
        /*003a*/ 	.short	(.L_19 - .L_18)
.L_18:
        /*003c*/ 	.word	0x00000000
        /*0040*/ 	.short	0x0003
        /*0042*/ 	.short	0x0018
        /*0044*/ 	.byte	0x00, 0xf4, 0x21, 0x00


	//----- nvinfo : EIATTR_KPARAM_INFO
	.align		4
.L_19:
        /*0048*/ 	.byte	0x04, 0x17
        /*004a*/ 	.short	(.L_21 - .L_20)
.L_20:
        /*004c*/ 	.word	0x00000000
        /*0050*/ 	.short	0x0002
        /*0052*/ 	.short	0x0010
        /*0054*/ 	.byte	0x00, 0xf4, 0x21, 0x00


	//----- nvinfo : EIATTR_KPARAM_INFO
	.align		4
.L_21:
        /*0058*/ 	.byte	0x04, 0x17
        /*005a*/ 	.short	(.L_23 - .L_22)
.L_22:
        /*005c*/ 	.word	0x00000000
        /*0060*/ 	.short	0x0001
        /*0062*/ 	.short	0x0008
        /*0064*/ 	.byte	0x00, 0xf4, 0x21, 0x00


	//----- nvinfo : EIATTR_KPARAM_INFO
	.align		4
.L_23:
        /*0068*/ 	.byte	0x04, 0x17
        /*006a*/ 	.short	(.L_25 - .L_24)
.L_24:
        /*006c*/ 	.word	0x00000000
        /*0070*/ 	.short	0x0000
        /*0072*/ 	.short	0x0000
        /*0074*/ 	.byte	0x00, 0xf4, 0x21, 0x00


	//----- nvinfo : EIATTR_SPARSE_MMA_MASK
	.align		4
.L_25:
        /*0078*/ 	.byte	0x03, 0x50
        /*007a*/ 	.short	0x0000


	//----- nvinfo : EIATTR_MAXREG_COUNT
	.align		4
        /*007c*/ 	.byte	0x03, 0x1b
        /*007e*/ 	.short	0x00ff


	//----- nvinfo : EIATTR_EXIT_INSTR_OFFSETS
	.align		4
        /*0080*/ 	.byte	0x04, 0x1c
        /*0082*/ 	.short	(.L_27 - .L_26)


	//   ....[0]....
.L_26:
        /*0084*/ 	.word	0x000003d0


	//----- nvinfo : EIATTR_REQNTID
	.align		4
.L_27:
        /*0088*/ 	.byte	0x04, 0x10
        /*008a*/ 	.short	(.L_29 - .L_28)
.L_28:
        /*008c*/ 	.word	0x00000080
        /*0090*/ 	.word	0x00000001
        /*0094*/ 	.word	0x00000001


	//----- nvinfo : EIATTR_CBANK_PARAM_SIZE
	.align		4
.L_29:
        /*0098*/ 	.byte	0x03, 0x19
        /*009a*/ 	.short	0x0034


	//----- nvinfo : EIATTR_PARAM_CBANK
	.align		4
        /*009c*/ 	.byte	0x04, 0x0a
        /*009e*/ 	.short	(.L_31 - .L_30)
	.align		4
.L_30:
        /*00a0*/ 	.word	index@(.nv.constant0.triton_poi_fused__native_batch_norm_legit_no_training_rrelu_with_noise_functional_17)
        /*00a4*/ 	.short	0x0210
        /*00a6*/ 	.short	0x0034


	//----- nvinfo : EIATTR_SW_WAR
	.align		4
.L_31:
        /*00a8*/ 	.byte	0x04, 0x36
        /*00aa*/ 	.short	(.L_33 - .L_32)
.L_32:
        /*00ac*/ 	.word	0x00000008
.L_33:


//--------------------- .nv.callgraph             --------------------------
	.section	.nv.callgraph,"",@"SHT_CUDA_CALLGRAPH"
	.align	4
	.sectionentsize	8
	.align		4
        /*0000*/ 	.word	0x00000000
	.align		4
        /*0004*/ 	.word	0xffffffff
	.align		4
        /*0008*/ 	.word	0x00000000
	.align		4
        /*000c*/ 	.word	0xfffffffe
	.align		4
        /*0010*/ 	.word	0x00000000
	.align		4
        /*0014*/ 	.word	0xfffffffd
	.align		4
        /*0018*/ 	.word	0x00000000
	.align		4
        /*001c*/ 	.word	0xfffffffc


//--------------------- .nv.constant4             --------------------------
	.section	.nv.constant4,"a",@progbits
	.align	8
	.align		8
.nv.constant4:
        /*0000*/ 	.dword	_$_str
	.align		8
        /*0008*/ 	.dword	_$_str_$_2


//--------------------- .text.triton_poi_fused__native_batch_norm_legit_no_training_rrelu_with_noise_functional_17 --------------------------
	.section	.text.triton_poi_fused__native_batch_norm_legit_no_training_rrelu_with_noise_functional_17,"ax",@progbits
	.align	128
        .global         triton_poi_fused__native_batch_norm_legit_no_training_rrelu_with_noise_functional_17
        .type           triton_poi_fused__native_batch_norm_legit_no_training_rrelu_with_noise_functional_17,@function
        .size           triton_poi_fused__native_batch_norm_legit_no_training_rrelu_with_noise_functional_17,(.L_x_1 - triton_poi_fused__native_batch_norm_legit_no_training_rrelu_with_noise_functional_17)
        .other          triton_poi_fused__native_batch_norm_legit_no_training_rrelu_with_noise_functional_17,@"STO_CUDA_ENTRY STV_DEFAULT"
triton_poi_fused__native_batch_norm_legit_no_training_rrelu_with_noise_functional_17:
.text.triton_poi_fused__native_batch_norm_legit_no_training_rrelu_with_noise_functional_17:
[----:B------:R-:W-:Y:S01]  /*0000*/  LDC R1, c[0x0][0x28] ;  /* 0x00000a00ff017b82 */ /* 0x000fe20000000800 */
[----:B------:R-:W1:Y:S07]  /*0010*/  S2R R0, SR_TID.X ;  /* 0x0000000000007919 */ /* 0x000e6e0000002100 */
[----:B------:R-:W2:Y:S01]  /*0020*/  LDC.64 R2, c[0x0][0x228] ;  /* 0x00008a00ff027b82 */ /* 0x000ea20000000a00 */
[----:B------:R-:W-:Y:S01]  /*0030*/  ULDC.64 UR4, c[0x0][0x208] ;  /* 0x0000820000047ab9 */ /* 0x000fe20000000a00 */
[----:B------:R-:W3:Y:S06]  /*0040*/  S2R R7, SR_CTAID.X ;  /* 0x0000000000077919 */ /* 0x000eec0000002500 */
[----:B------:R-:W4:Y:S08]  /*0050*/  LDC.64 R8, c[0x0][0x230] ;  /* 0x00008c00ff087b82 */ /* 0x000f300000000a00 */
[----:B------:R-:W5:Y:S01]  /*0060*/  LDC.64 R10, c[0x0][0x238] ;  /* 0x00008e00ff0a7b82 */ /* 0x000f620000000a00 */
[----:B-1----:R-:W-:-:S02]  /*0070*/  SHF.L.U32 R0, R0, 0x1, RZ ;  /* 0x0000000100007819 */ /* 0x002fc400000006ff */
[----:B---3--:R-:W-:Y:S02]  /*0080*/  SHF.R.S32.HI R5, RZ, 0x17, R7 ;  /* 0x00000017ff057819 */ /* 0x008fe40000011407 */
[----:B------:R-:W-:Y:S02]  /*0090*/  LOP3.LUT R0, R0, 0xfe, RZ, 0xc0, !PT ;  /* 0x000000fe00007812 */ /* 0x000fe400078ec0ff */
[----:B------:R-:W-:Y:S02]  /*00a0*/  SGXT R5, R5, 0x1 ;  /* 0x000000010505781a */ /* 0x000fe40000000200 */
[----:B------:R-:W-:Y:S02]  /*00b0*/  LEA R0, R7, R0, 0x8 ;  /* 0x0000000007007211 */ /* 0x000fe400078e40ff */
[----:B------:R-:W1:Y:S02]  /*00c0*/  LDC.64 R6, c[0x0][0x220] ;  /* 0x00008800ff067b82 */ /* 0x000e640000000a00 */
[----:B------:R-:W-:-:S04]  /*00d0*/  LEA.HI R5, R5, R0, RZ, 0x5 ;  /* 0x0000000005057211 */ /* 0x000fc800078f28ff */
[----:B------:R-:W-:-:S04]  /*00e0*/  LOP3.LUT R5, R5, 0xffffffe0, RZ, 0xc0, !PT ;  /* 0xffffffe005057812 */ /* 0x000fc800078ec0ff */
[----:B------:R-:W-:Y:S02]  /*00f0*/  IADD3 R13, R0, -R5, RZ ;  /* 0x80000005000d7210 */ /* 0x000fe40007ffe0ff */
[----:B------:R-:W3:Y:S03]  /*0100*/  LDC.64 R4, c[0x0][0x218] ;  /* 0x00008600ff047b82 */ /* 0x000ee60000000a00 */
[----:B--2---:R-:W-:-:S06]  /*0110*/  IMAD.WIDE R2, R13, 0x4, R2 ;  /* 0x000000040d027825 */ /* 0x004fcc00078e0202 */
[----:B------:R-:W2:Y:S01]  /*0120*/  LDG.E.EL.64 R2, desc[UR4][R2.64] ;  /* 0x0000000402027981 */ /* 0x000ea2000c2e1b00 */
[----:B-1----:R-:W-:-:S06]  /*0130*/  IMAD.WIDE R6, R13, 0x4, R6 ;  /* 0x000000040d067825 */ /* 0x002fcc00078e0206 */
[----:B------:R-:W2:Y:S01]  /*0140*/  LDG.E.EL.64 R6, desc[UR4][R6.64] ;  /* 0x0000000406067981 */ /* 0x000ea2000c2e1b00 */
[----:B---3--:R-:W-:-:S06]  /*0150*/  IMAD.WIDE R4, R0, 0x4, R4 ;  /* 0x0000000400047825 */ /* 0x008fcc00078e0204 */
[----:B------:R-:W3:Y:S01]  /*0160*/  LDG.E.64 R4, desc[UR4][R4.64] ;  /* 0x0000000404047981 */ /* 0x000ee2000c1e1b00 */
[----:B----4-:R-:W-:-:S04]  /*0170*/  IMAD.WIDE R8, R13, 0x4, R8 ;  /* 0x000000040d087825 */ /* 0x010fc800078e0208 */
[----:B-----5:R-:W-:Y:S02]  /*0180*/  IMAD.WIDE R10, R13, 0x4, R10 ;  /* 0x000000040d0a7825 */ /* 0x020fe400078e020a */
[----:B------:R-:W4:Y:S04]  /*0190*/  LDG.E.EL.64 R8, desc[UR4][R8.64] ;  /* 0x0000000408087981 */ /* 0x000f28000c2e1b00 */
[----:B------:R-:W4:Y:S01]  /*01a0*/  LDG.E.EL.64 R10, desc[UR4][R10.64] ;  /* 0x000000040a0a7981 */ /* 0x000f22000c2e1b00 */
[----:B--2---:R-:W-:Y:S01]  /*01b0*/  FADD R2, R2, 9.9999997473787516356e-06 ;  /* 0x3727c5ac02027421 */ /* 0x004fe20000000000 */
[----:B------:R-:W-:-:S03]  /*01c0*/  FADD R3, R3, 9.9999997473787516356e-06 ;  /* 0x3727c5ac03037421 */ /* 0x000fc60000000000 */
[----:B------:R-:W1:Y:S08]  /*01d0*/  MUFU.SQRT R12, R2 ;  /* 0x00000002000c7308 */ /* 0x000e700000002000 */
[----:B------:R-:W2:Y:S01]  /*01e0*/  MUFU.SQRT R13, R3 ;  /* 0x00000003000d7308 */ /* 0x000ea20000002000 */
[C---:B-1----:R-:W-:Y:S02]  /*01f0*/  FSETP.GT.AND P0, PT, R12.reuse, 8.50705917302346158658e+37, PT ;  /* 0x7e8000000c00780b */ /* 0x042fe40003f04000 */
[----:B------:R-:W-:-:S02]  /*0200*/  FSETP.GEU.AND P2, PT, R12, 1.175494350822287508e-38, PT ;  /* 0x008000000c00780b */ /* 0x000fc40003f4e000 */
[C---:B--2---:R-:W-:Y:S02]  /*0210*/  FSETP.GT.AND P1, PT, R13.reuse, 8.50705917302346158658e+37, PT ;  /* 0x7e8000000d00780b */ /* 0x044fe40003f24000 */
[----:B------:R-:W-:-:S07]  /*0220*/  FSETP.GEU.AND P3, PT, R13, 1.175494350822287508e-38, PT ;  /* 0x008000000d00780b */ /* 0x000fce0003f6e000 */
[----:B------:R-:W-:Y:S01]  /*0230*/  @P0 FMUL R12, R12, 0.25 ;  /* 0x3e8000000c0c0820 */ /* 0x000fe20000400000 */
[----:B------:R-:W-:-:S03]  /*0240*/  HFMA2.MMA R2, -RZ, RZ, 1.625, 0 ;  /* 0x3e800000ff027435 */ /* 0x000fc600000001ff */
[----:B------:R-:W-:Y:S01]  /*0250*/  @!P2 FMUL R12, R12, 16777216 ;  /* 0x4b8000000c0ca820 */ /* 0x000fe20000400000 */
[----:B------:R-:W-:-:S04]  /*0260*/  @P1 FMUL R13, R13, 0.25 ;  /* 0x3e8000000d0d1820 */ /* 0x000fc80000400000 */
[----:B------:R-:W-:Y:S01]  /*0270*/  @!P3 FMUL R13, R13, 16777216 ;  /* 0x4b8000000d0db820 */ /* 0x000fe20000400000 */
[----:B------:R-:W1:Y:S01]  /*0280*/  MUFU.RCP R12, R12 ;  /* 0x0000000c000c7308 */ /* 0x000e620000001000 */
[----:B------:R-:W-:-:S07]  /*0290*/  FSEL R3, R2, 1, P0 ;  /* 0x3f80000002037808 */ /* 0x000fce0000000000 */
[----:B------:R-:W2:Y:S01]  /*02a0*/  MUFU.RCP R13, R13 ;  /* 0x0000000d000d7308 */ /* 0x000ea20000001000 */
[----:B------:R-:W-:Y:S01]  /*02b0*/  FSEL R2, R2, 1, P1 ;  /* 0x3f80000002027808 */ /* 0x000fe20000800000 */
[----:B------:R-:W-:Y:S01]  /*02c0*/  @!P2 FMUL R3, R3, 16777216 ;  /* 0x4b8000000303a820 */ /* 0x000fe20000400000 */
[----:B---3--:R-:W-:-:S03]  /*02d0*/  FADD R5, R5, -R7 ;  /* 0x8000000705057221 */ /* 0x008fc60000000000 */
[----:B------:R-:W-:Y:S01]  /*02e0*/  @!P3 FMUL R2, R2, 16777216 ;  /* 0x4b8000000202b820 */ /* 0x000fe20000400000 */
[----:B------:R-:W-:Y:S01]  /*02f0*/  FADD R4, R4, -R6 ;  /* 0x8000000604047221 */ /* 0x000fe20000000000 */
[----:B-1----:R-:W-:Y:S02]  /*0300*/  FMUL R7, R12, R3 ;  /* 0x000000030c077220 */ /* 0x002fe40000400000 */
[----:B--2---:R-:W-:Y:S02]  /*0310*/  FMUL R6, R13, R2 ;  /* 0x000000020d067220 */ /* 0x004fe40000400000 */
[----:B------:R-:W1:Y:S01]  /*0320*/  LDC.64 R2, c[0x0][0x210] ;  /* 0x00008400ff027b82 */ /* 0x000e620000000a00 */
[----:B------:R-:W-:Y:S01]  /*0330*/  FMUL R7, R4, R7 ;  /* 0x0000000704077220 */ /* 0x000fe20000400000 */
[----:B------:R-:W-:-:S03]  /*0340*/  FMUL R6, R5, R6 ;  /* 0x0000000605067220 */ /* 0x000fc60000400000 */
[----:B----4-:R-:W-:Y:S01]  /*0350*/  FFMA R8, R8, R7, R10 ;  /* 0x0000000708087223 */ /* 0x010fe2000000000a */
[----:B------:R-:W-:-:S04]  /*0360*/  FFMA R9, R9, R6, R11 ;  /* 0x0000000609097223 */ /* 0x000fc8000000000b */
[----:B------:R-:W-:Y:S02]  /*0370*/  FSETP.GT.AND P0, PT, R8, RZ, PT ;  /* 0x000000ff0800720b */ /* 0x000fe40003f04000 */
[----:B------:R-:W-:-:S11]  /*0380*/  FSETP.GT.AND P1, PT, R9, RZ, PT ;  /* 0x000000ff0900720b */ /* 0x000fd60003f24000 */
[----:B------:R-:W-:Y:S01]  /*0390*/  @!P0 FMUL R8, R8, 0.22916667163372039795 ;  /* 0x3e6aaaab08088820 */ /* 0x000fe20000400000 */
[----:B-1----:R-:W-:-:S04]  /*03a0*/  IMAD.WIDE R2, R0, 0x4, R2 ;  /* 0x0000000400027825 */ /* 0x002fc800078e0202 */
[----:B------:R-:W-:-:S05]  /*03b0*/  @!P1 FMUL R9, R9, 0.22916667163372039795 ;  /* 0x3e6aaaab09099820 */ /* 0x000fca0000400000 */
[----:B------:R-:W-:Y:S01]  /*03c0*/  STG.E.64 desc[UR4][R2.64], R8 ;  /* 0x0000000802007986 */ /* 0x000fe2000c101b04 */
[----:B------:R-:W-:Y:S05]  /*03d0*/  EXIT ;  /* 0x000000000000794d */ /* 0x000fea0003800000 */
.L_x_0:
[----:B------:R-:W-:-:S00]  /*03e0*/  BRA `(.L_x_0) ;  /* 0xfffffffc00fc7947 */ /* 0x000fc0000383ffff */
[----:B------:R-:W-:-:S00]  /*03f0*/  NOP ;  /* 0x0000000000007918 */ /* 0x000fc00000000000 */
        /* <DEDUP_REMOVED lines=8> */
.L_x_1:


//--------------------- .nv.global.init           --------------------------
	.section	.nv.global.init,"aw",@progbits
.nv.global.init:
	.type		_$_str,@object
	.size		_$_str,(_$_str_$_2 - _$_str)
_$_str:
        /*0000*/ 	.byte	0x5f, 0x5f, 0x43, 0x55, 0x44, 0x41, 0x5f, 0x46, 0x54, 0x5a, 0x00
	.type		_$_str_$_2,@object
	.size		_$_str_$_2,(.L_1 - _$_str_$_2)
_$_str_$_2:
        /*000b*/ 	.byte	0x5f, 0x5f, 0x43, 0x55, 0x44, 0x41, 0x5f, 0x50, 0x52, 0x45, 0x43, 0x5f, 0x53, 0x51, 0x52, 0x54
        /*001b*/ 	.byte	0x00
.L_1:


//--------------------- .nv.constant0.triton_poi_fused__native_batch_norm_legit_no_training_rrelu_with_noise_functional_17 --------------------------
	.section	.nv.constant0.triton_poi_fused__native_batch_norm_legit_no_training_rrelu_with_noise_functional_17,"a",@progbits
	.sectionflags	@""
	.align	4
.nv.constant0.triton_poi_fused__native_batch_norm_legit_no_training_rrelu_with_noise_functional_17:
	.zero		580
